	.headerflags	@"EF_CUDA_TEXMODE_UNIFIED EF_CUDA_64BIT_ADDRESS EF_CUDA_ACCELERATORS EF_CUDA_SM90 EF_CUDA_VIRTUAL_SM(EF_CUDA_SM90)"
	.elftype	@"ET_EXEC"


//--------------------- .nv.info                  --------------------------
	.section	.nv.info,"",@"SHT_CUDA_INFO"
	.align	4


	//----- nvinfo : EIATTR_REGCOUNT
	.align		4
        /*0000*/ 	.byte	0x04, 0x2f
        /*0002*/ 	.short	(.L_3 - .L_2)
	.align		4
.L_2:
        /*0004*/ 	.word	index@(triton_poi_fused__native_batch_norm_legit_no_training_add_relu_20)
        /*0008*/ 	.word	0x00000018


	//----- nvinfo : EIATTR_MIN_STACK_SIZE
	.align		4
.L_3:
        /*000c*/ 	.byte	0x04, 0x12
        /*000e*/ 	.short	(.L_5 - .L_4)
	.align		4
.L_4:
        /*0010*/ 	.word	index@(triton_poi_fused__native_batch_norm_legit_no_training_add_relu_20)
        /*0014*/ 	.word	0x00000000


	//----- nvinfo : EIATTR_FRAME_SIZE
	.align		4
.L_5:
        /*0018*/ 	.byte	0x04, 0x11
        /*001a*/ 	.short	(.L_7 - .L_6)
	.align		4
.L_6:
        /*001c*/ 	.word	index@(triton_poi_fused__native_batch_norm_legit_no_training_add_relu_20)
        /*0020*/ 	.word	0x00000000


	//----- nvinfo : EIATTR_MIN_STACK_SIZE
	.align		4
.L_7:
        /*0024*/ 	.byte	0x04, 0x12
        /*0026*/ 	.short	(.L_9 - .L_8)
	.align		4
.L_8:
        /*0028*/ 	.word	index@(triton_poi_fused__native_batch_norm_legit_no_training_add_relu_20)
        /*002c*/ 	.word	0x00000000
.L_9:


//--------------------- .nv.info.triton_poi_fused__native_batch_norm_legit_no_training_add_relu_20 --------------------------
	.section	.nv.info.triton_poi_fused__native_batch_norm_legit_no_training_add_relu_20,"",@"SHT_CUDA_INFO"
	.sectionflags	@""
	.align	4


	//----- nvinfo : EIATTR_CUDA_API_VERSION
	.align		4
        /*0000*/ 	.byte	0x04, 0x37
        /*0002*/ 	.short	(.L_11 - .L_10)
.L_10:
        /*0004*/ 	.word	0x0000007c


	//----- nvinfo : EIATTR_KPARAM_INFO
	.align		4
.L_11:
        /*0008*/ 	.byte	0x04, 0x17
        /*000a*/ 	.short	(.L_13 - .L_12)
.L_12:
        /*000c*/ 	.word	0x00000000
        /*0010*/ 	.short	0x0009
        /*0012*/ 	.short	0x0044
        /*0014*/ 	.byte	0x00, 0xf0, 0x11, 0x00


	//----- nvinfo : EIATTR_KPARAM_INFO
	.align		4
.L_13:
        /*0018*/ 	.byte	0x04, 0x17
        /*001a*/ 	.short	(.L_15 - .L_14)
.L_14:
        /*001c*/ 	.word	0x00000000
        /*0020*/ 	.short	0x0008
        /*0022*/ 	.short	0x0040
        /*0024*/ 	.byte	0x00, 0xf0, 0x11, 0x00


	//----- nvinfo : EIATTR_KPARAM_INFO
	.align		4
.L_15:
        /*0028*/ 	.byte	0x04, 0x17
        /*002a*/ 	.short	(.L_17 - .L_16)
.L_16:
        /*002c*/ 	.word	0x00000000
        /*0030*/ 	.short	0x0007
        /*0032*/ 	.short	0x0038
        /*0034*/ 	.byte	0x00, 0xf4, 0x21, 0x00


	//----- nvinfo : EIATTR_KPARAM_INFO
	.align		4
.L_17:
        /*0038*/ 	.byte	0x04, 0x17
        /*003a*/ 	.short	(.L_19 - .L_18)
.L_18:
        /*003c*/ 	.word	0x00000000
        /*0040*/ 	.short	0x0006
        /*0042*/ 	.short	0x0030
        /*0044*/ 	.byte	0x00, 0xf4, 0x21, 0x00


	//----- nvinfo : EIATTR_KPARAM_INFO
	.align		4
.L_19:
        /*0048*/ 	.byte	0x04, 0x17
        /*004a*/ 	.short	(.L_21 - .L_20)
.L_20:
        /*004c*/ 	.word	0x00000000
        /*0050*/ 	.short	0x0005
        /*0052*/ 	.short	0x0028
        /*0054*/ 	.byte	0x00, 0xf4, 0x21, 0x00


	//----- nvinfo : EIATTR_KPARAM_INFO
	.align		4
.L_21:
        /*0058*/ 	.byte	0x04, 0x17
        /*005a*/ 	.short	(.L_23 - .L_22)
.L_22:
        /*005c*/ 	.word	0x00000000
        /*0060*/ 	.short	0x0004
        /*0062*/ 	.short	0x0020
        /*0064*/ 	.byte	0x00, 0xf4, 0x21, 0x00


	//----- nvinfo : EIATTR_KPARAM_INFO
	.align		4
.L_23:
        /*0068*/ 	.byte	0x04, 0x17
        /*006a*/ 	.short	(.L_25 - .L_24)
.L_24:
        /*006c*/ 	.word	0x00000000
        /*0070*/ 	.short	0x0003
        /*0072*/ 	.short	0x0018
        /*0074*/ 	.byte	0x00, 0xf4, 0x21, 0x00


	//----- nvinfo : EIATTR_KPARAM_INFO
	.align		4
.L_25:
        /*0078*/ 	.byte	0x04, 0x17
        /*007a*/ 	.short	(.L_27 - .L_26)
.L_26:
        /*007c*/ 	.word	0x00000000
        /*0080*/ 	.short	0x0002
        /*0082*/ 	.short	0x0010
        /*0084*/ 	.byte	0x00, 0xf4, 0x21, 0x00


	//----- nvinfo : EIATTR_KPARAM_INFO
	.align		4
.L_27:
        /*0088*/ 	.byte	0x04, 0x17
        /*008a*/ 	.short	(.L_29 - .L_28)
.L_28:
        /*008c*/ 	.word	0x00000000
        /*0090*/ 	.short	0x0001
        /*0092*/ 	.short	0x0008
        /*0094*/ 	.byte	0x00, 0xf4, 0x21, 0x00


	//----- nvinfo : EIATTR_KPARAM_INFO
	.align		4
.L_29:
        /*0098*/ 	.byte	0x04, 0x17
        /*009a*/ 	.short	(.L_31 - .L_30)
.L_30:
        /*009c*/ 	.word	0x00000000
        /*00a0*/ 	.short	0x0000
        /*00a2*/ 	.short	0x0000
        /*00a4*/ 	.byte	0x00, 0xf4, 0x21, 0x00


	//----- nvinfo : EIATTR_SPARSE_MMA_MASK
	.align		4
.L_31:
        /*00a8*/ 	.byte	0x03, 0x50
        /*00aa*/ 	.short	0x0000


	//----- nvinfo : EIATTR_MAXREG_COUNT
	.align		4
        /*00ac*/ 	.byte	0x03, 0x1b
        /*00ae*/ 	.short	0x00ff


	//----- nvinfo : EIATTR_EXIT_INSTR_OFFSETS
	.align		4
        /*00b0*/ 	.byte	0x04, 0x1c
        /*00b2*/ 	.short	(.L_33 - .L_32)


	//   ....[0]....
.L_32:
        /*00b4*/ 	.word	0x00000660


	//   ....[1]....
        /*00b8*/ 	.word	0x000006b0


	//----- nvinfo : EIATTR_REQNTID
	.align		4
.L_33:
        /*00bc*/ 	.byte	0x04, 0x10
        /*00be*/ 	.short	(.L_35 - .L_34)
.L_34:
        /*00c0*/ 	.word	0x00000080
        /*00c4*/ 	.word	0x00000001
        /*00c8*/ 	.word	0x00000001


	//----- nvinfo : EIATTR_CBANK_PARAM_SIZE
	.align		4
.L_35:
        /*00cc*/ 	.byte	0x03, 0x19
        /*00ce*/ 	.short	0x0048


	//----- nvinfo : EIATTR_PARAM_CBANK
	.align		4
        /*00d0*/ 	.byte	0x04, 0x0a
        /*00d2*/ 	.short	(.L_37 - .L_36)
	.align		4
.L_36:
        /*00d4*/ 	.word	index@(.nv.constant0.triton_poi_fused__native_batch_norm_legit_no_training_add_relu_20)
        /*00d8*/ 	.short	0x0210
        /*00da*/ 	.short	0x0048


	//----- nvinfo : EIATTR_SW_WAR
	.align		4
.L_37:
        /*00dc*/ 	.byte	0x04, 0x36
        /*00de*/ 	.short	(.L_39 - .L_38)
.L_38:
        /*00e0*/ 	.word	0x00000008
.L_39:


//--------------------- .nv.callgraph             --------------------------
	.section	.nv.callgraph,"",@"SHT_CUDA_CALLGRAPH"
	.align	4
	.sectionentsize	8
	.align		4
        /*0000*/ 	.word	0x00000000
	.align		4
        /*0004*/ 	.word	0xffffffff
	.align		4
        /*0008*/ 	.word	0x00000000
	.align		4
        /*000c*/ 	.word	0xfffffffe
	.align		4
        /*0010*/ 	.word	0x00000000
	.align		4
        /*0014*/ 	.word	0xfffffffd
	.align		4
        /*0018*/ 	.word	0x00000000
	.align		4
        /*001c*/ 	.word	0xfffffffc


//--------------------- .nv.constant4             --------------------------
	.section	.nv.constant4,"a",@progbits
	.align	8
	.align		8
.nv.constant4:
        /*0000*/ 	.dword	_$_str
	.align		8
        /*0008*/ 	.dword	_$_str_$_2


//--------------------- .text.triton_poi_fused__native_batch_norm_legit_no_training_add_relu_20 --------------------------
	.section	.text.triton_poi_fused__native_batch_norm_legit_no_training_add_relu_20,"ax",@progbits
	.sectionflags	@"SHF_BARRIERS=1"
	.align	128
        .global         triton_poi_fused__native_batch_norm_legit_no_training_add_relu_20
        .type           triton_poi_fused__native_batch_norm_legit_no_training_add_relu_20,@function
        .size           triton_poi_fused__native_batch_norm_legit_no_training_add_relu_20,(.L_x_1 - triton_poi_fused__native_batch_norm_legit_no_training_add_relu_20)
        .other          triton_poi_fused__native_batch_norm_legit_no_training_add_relu_20,@"STO_CUDA_ENTRY STV_DEFAULT"
triton_poi_fused__native_batch_norm_legit_no_training_add_relu_20:
.text.triton_poi_fused__native_batch_norm_legit_no_training_add_relu_20:
[----:B------:R-:W0:Y:S01]  /*0000*/  LDC R1, c[0x0][0x28] ;  /* 0x00000a00ff017b82 */ /* 0x000e220000000800 */
[----:B------:R-:W1:Y:S01]  /*0010*/  S2R R4, SR_CTAID.Y ;  /* 0x0000000000047919 */ /* 0x000e620000002600 */
[----:B------:R-:W-:Y:S01]  /*0020*/  CS2R R12, SRZ ;  /* 0x00000000000c7805 */ /* 0x000fe2000001ff00 */
[----:B------:R-:W-:Y:S01]  /*0030*/  ULDC.64 UR6, c[0x0][0x208] ;  /* 0x0000820000067ab9 */ /* 0x000fe20000000a00 */
[----:B------:R-:W2:Y:S01]  /*0040*/  S2R R5, SR_TID.X ;  /* 0x0000000000057919 */ /* 0x000ea20000002100 */
[----:B------:R-:W3:Y:S03]  /*0050*/  S2R R6, SR_CTAID.X ;  /* 0x0000000000067919 */ /* 0x000ee60000002500 */
[----:B------:R-:W4:Y:S01]  /*0060*/  S2UR UR5, SR_CgaCtaId ;  /* 0x00000000000579c3 */ /* 0x000f220000008800 */
[----:B------:R-:W-:-:S07]  /*0070*/  UMOV UR4, 0x400 ;  /* 0x0000040000047882 */ /* 0x000fce0000000000 */
[----:B------:R-:W5:Y:S08]  /*0080*/  LDC.64 R18, c[0x0][0x218] ;  /* 0x00008600ff127b82 */ /* 0x000f700000000a00 */
[----:B------:R-:W4:Y:S01]  /*0090*/  LDC.64 R16, c[0x0][0x228] ;  /* 0x00008a00ff107b82 */ /* 0x000f220000000a00 */
[----:B-1----:R-:W-:Y:S02]  /*00a0*/  IMAD.SHL.U32 R4, R4, 0x80, RZ ;  /* 0x0000008004047824 */ /* 0x002fe400078e00ff */
[----:B--2---:R-:W-:Y:S01]  /*00b0*/  IMAD.SHL.U32 R3, R5, 0x2, RZ ;  /* 0x0000000205037824 */ /* 0x004fe200078e00ff */
[----:B------:R-:W-:Y:S01]  /*00c0*/  SHF.R.U32.HI R9, RZ, 0x6, R5 ;  /* 0x00000006ff097819 */ /* 0x000fe20000011605 */
[----:B---3--:R-:W-:-:S03]  /*00d0*/  IMAD.SHL.U32 R6, R6, 0x2, RZ ;  /* 0x0000000206067824 */ /* 0x008fc600078e00ff */
[----:B------:R-:W-:Y:S02]  /*00e0*/  LOP3.LUT R0, R4, 0x7e, R3, 0xf8, !PT ;  /* 0x0000007e04007812 */ /* 0x000fe400078ef803 */
[----:B------:R-:W1:Y:S02]  /*00f0*/  LDC.64 R2, c[0x0][0x210] ;  /* 0x00008400ff027b82 */ /* 0x000e640000000a00 */
[----:B------:R-:W-:-:S04]  /*0100*/  SHF.R.S32.HI R7, RZ, 0x1f, R0 ;  /* 0x0000001fff077819 */ /* 0x000fc80000011400 */
[----:B------:R-:W-:Y:S02]  /*0110*/  LEA.HI R8, R7, R0, RZ, 0x5 ;  /* 0x0000000007087211 */ /* 0x000fe400078f28ff */
[----:B------:R-:W-:Y:S02]  /*0120*/  SGXT.U32 R7, R9, 0x1 ;  /* 0x000000010907781a */ /* 0x000fe40000000000 */
[C---:B------:R-:W-:Y:S01]  /*0130*/  LOP3.LUT R9, R8.reuse, 0xffffffe0, RZ, 0xc0, !PT ;  /* 0xffffffe008097812 */ /* 0x040fe200078ec0ff */
[----:B------:R-:W-:Y:S01]  /*0140*/  IMAD.SHL.U32 R8, R8, 0x40, RZ ;  /* 0x0000004008087824 */ /* 0x000fe200078e00ff */
[----:B------:R-:W-:Y:S02]  /*0150*/  LOP3.LUT R7, R6, R7, RZ, 0xfc, !PT ;  /* 0x0000000706077212 */ /* 0x000fe400078efcff */
[----:B------:R-:W-:Y:S02]  /*0160*/  IADD3 R10, R0, -R9, RZ ;  /* 0x80000009000a7210 */ /* 0x000fe40007ffe0ff */
[----:B------:R-:W-:-:S03]  /*0170*/  ISETP.GE.AND P0, PT, R7, 0x40, PT ;  /* 0x000000400700780c */ /* 0x000fc60003f06270 */
[----:B------:R-:W-:Y:S01]  /*0180*/  IMAD R10, R7, 0x20, R10 ;  /* 0x00000020070a7824 */ /* 0x000fe200078e020a */
[----:B------:R-:W-:Y:S02]  /*0190*/  LOP3.LUT R7, R8, 0xfffff800, RZ, 0xc0, !PT ;  /* 0xfffff80008077812 */ /* 0x000fe400078ec0ff */
[----:B------:R-:W-:-:S03]  /*01a0*/  ISETP.LT.AND P0, PT, R0, 0x80, !P0 ;  /* 0x000000800000780c */ /* 0x000fc60004701270 */
[----:B------:R-:W-:-:S04]  /*01b0*/  IMAD.IADD R0, R10, 0x1, R7 ;  /* 0x000000010a007824 */ /* 0x000fc800078e0207 */
[----:B-1----:R-:W-:Y:S01]  /*01c0*/  IMAD.WIDE R8, R0, 0x4, R2 ;  /* 0x0000000400087825 */ /* 0x002fe200078e0202 */
[----:B------:R-:W-:Y:S02]  /*01d0*/  LOP3.LUT R4, R4, 0x7f, R5, 0xf8, !PT ;  /* 0x0000007f04047812 */ /* 0x000fe400078ef805 */
[----:B------:R-:W-:Y:S01]  /*01e0*/  SHF.L.U32 R11, R5, 0x3, RZ ;  /* 0x00000003050b7819 */ /* 0x000fe200000006ff */
[----:B----4-:R-:W-:Y:S01]  /*01f0*/  UPRMT UR4, UR5, 0x654, UR4 ;  /* 0x0000065405047896 */ /* 0x010fe20008000004 */
[----:B------:R-:W-:Y:S01]  /*0200*/  SHF.R.U32.HI R10, RZ, 0x3, R5 ;  /* 0x00000003ff0a7819 */ /* 0x000fe20000011605 */
[----:B------:R1:W2:Y:S01]  /*0210*/  @P0 LDG.E.EL.64 R12, desc[UR6][R8.64] ;  /* 0x00000006080c0981 */ /* 0x0002a2000c2e1b00 */
[----:B------:R-:W-:Y:S01]  /*0220*/  SHF.R.S32.HI R7, RZ, 0x1f, R4 ;  /* 0x0000001fff077819 */ /* 0x000fe20000011404 */
[----:B------:R-:W3:Y:S01]  /*0230*/  LDC.64 R2, c[0x0][0x220] ;  /* 0x00008800ff027b82 */ /* 0x000ee20000000a00 */
[----:B------:R-:W-:Y:S02]  /*0240*/  LOP3.LUT R10, R10, 0x8, RZ, 0xc0, !PT ;  /* 0x000000080a0a7812 */ /* 0x000fe400078ec0ff */
[----:B------:R-:W-:-:S02]  /*0250*/  LEA.HI R14, R7, R4, RZ, 0x5 ;  /* 0x00000004070e7211 */ /* 0x000fc400078f28ff */
[----:B------:R-:W-:Y:S02]  /*0260*/  LOP3.LUT R11, R11, 0x3f8, RZ, 0xc0, !PT ;  /* 0x000003f80b0b7812 */ /* 0x000fe400078ec0ff */
[----:B------:R-:W-:Y:S02]  /*0270*/  LOP3.LUT R7, R14, 0xffffffe0, RZ, 0xc0, !PT ;  /* 0xffffffe00e077812 */ /* 0x000fe400078ec0ff */
[----:B------:R-:W-:-:S03]  /*0280*/  ISETP.GE.AND P1, PT, R4, 0x80, PT ;  /* 0x000000800400780c */ /* 0x000fc60003f26270 */
[----:B-1----:R-:W-:Y:S01]  /*0290*/  IMAD.IADD R9, R4, 0x1, -R7 ;  /* 0x0000000104097824 */ /* 0x002fe200078e0a07 */
[----:B------:R-:W-:Y:S01]  /*02a0*/  IADD3 R4, R11, UR4, R10 ;  /* 0x000000040b047c10 */ /* 0x000fe2000fffe00a */
[----:B------:R-:W-:Y:S01]  /*02b0*/  IMAD.MOV.U32 R7, RZ, RZ, RZ ;  /* 0x000000ffff077224 */ /* 0x000fe200078e00ff */
[----:B------:R-:W1:Y:S01]  /*02c0*/  LDC.64 R10, c[0x0][0x230] ;  /* 0x00008c00ff0a7b82 */ /* 0x000e620000000a00 */
[----:B---3--:R-:W-:Y:S01]  /*02d0*/  IMAD.WIDE R20, R9, 0x4, R2 ;  /* 0x0000000409147825 */ /* 0x008fe200078e0202 */
[----:B------:R-:W-:-:S06]  /*02e0*/  HFMA2.MMA R8, -RZ, RZ, 0, 0 ;  /* 0x00000000ff087435 */ /* 0x000fcc00000001ff */
[----:B------:R-:W3:Y:S01]  /*02f0*/  LDC.64 R2, c[0x0][0x238] ;  /* 0x00008e00ff027b82 */ /* 0x000ee20000000a00 */
[----:B-----5:R-:W-:-:S04]  /*0300*/  IMAD.WIDE R18, R9, 0x4, R18 ;  /* 0x0000000409127825 */ /* 0x020fc800078e0212 */
[----:B------:R-:W-:Y:S02]  /*0310*/  IMAD.SHL.U32 R14, R14, 0x100, RZ ;  /* 0x000001000e0e7824 */ /* 0x000fe400078e00ff */
[----:B0-----:R-:W-:-:S04]  /*0320*/  IMAD.WIDE R16, R9, 0x4, R16 ;  /* 0x0000000409107825 */ /* 0x001fc800078e0210 */
[----:B-1----:R-:W-:Y:S01]  /*0330*/  IMAD.WIDE R10, R9, 0x4, R10 ;  /* 0x00000004090a7825 */ /* 0x002fe200078e020a */
[----:B--2---:R0:W-:Y:S01]  /*0340*/  STS.64 [R4], R12 ;  /* 0x0000000c04007388 */ /* 0x0041e20000000a00 */
[----:B------:R-:W-:Y:S06]  /*0350*/  BAR.SYNC.DEFER_BLOCKING 0x0 ;  /* 0x0000000000007b1d */ /* 0x000fec0000010000 */
[----:B------:R-:W2:Y:S01]  /*0360*/  @!P1 LDG.E.EL R7, desc[UR6][R20.64] ;  /* 0x0000000614079981 */ /* 0x000ea2000c2e1900 */
[----:B0-----:R-:W-:-:S03]  /*0370*/  LOP3.LUT R13, R14, 0xffffe000, RZ, 0xc0, !PT ;  /* 0xffffe0000e0d7812 */ /* 0x001fc600078ec0ff */
[----:B------:R-:W4:Y:S01]  /*0380*/  @!P1 LDG.E.EL R8, desc[UR6][R18.64] ;  /* 0x0000000612089981 */ /* 0x000f22000c2e1900 */
[----:B------:R-:W-:Y:S01]  /*0390*/  LEA R14, R9, R6, 0x6 ;  /* 0x00000006090e7211 */ /* 0x000fe200078e30ff */
[----:B------:R-:W-:Y:S02]  /*03a0*/  IMAD.MOV.U32 R12, RZ, RZ, RZ ;  /* 0x000000ffff0c7224 */ /* 0x000fe400078e00ff */
[----:B------:R-:W-:Y:S02]  /*03b0*/  IMAD.MOV.U32 R9, RZ, RZ, RZ ;  /* 0x000000ffff097224 */ /* 0x000fe400078e00ff */
[----:B------:R-:W-:Y:S02]  /*03c0*/  IMAD.IADD R13, R13, 0x1, R14 ;  /* 0x000000010d0d7824 */ /* 0x000fe400078e020e */
[----:B------:R-:W5:Y:S04]  /*03d0*/  @!P1 LDG.E.EL R12, desc[UR6][R16.64] ;  /* 0x00000006100c9981 */ /* 0x000f68000c2e1900 */
[----:B------:R0:W5:Y:S01]  /*03e0*/  @!P1 LDG.E.EL R9, desc[UR6][R10.64] ;  /* 0x000000060a099981 */ /* 0x000162000c2e1900 */
[----:B------:R-:W-:-:S02]  /*03f0*/  ISETP.LT.AND P1, PT, R6, 0x40, !P1 ;  /* 0x000000400600780c */ /* 0x000fc40004f21270 */
[----:B------:R-:W-:-:S05]  /*0400*/  IADD3 R15, R13, 0x1800, RZ ;  /* 0x000018000d0f7810 */ /* 0x000fca0007ffe0ff */
[----:B---3--:R-:W-:Y:S01]  /*0410*/  IMAD.WIDE R14, R15, 0x4, R2 ;  /* 0x000000040f0e7825 */ /* 0x008fe200078e0202 */
[----:B------:R-:W-:-:S06]  /*0420*/  CS2R R2, SRZ ;  /* 0x0000000000027805 */ /* 0x000fcc000001ff00 */
[----:B------:R1:W3:Y:S01]  /*0430*/  @P1 LDG.E.EL.64 R2, desc[UR6][R14.64] ;  /* 0x000000060e021981 */ /* 0x0002e2000c2e1b00 */
[----:B------:R-:W-:-:S04]  /*0440*/  LOP3.LUT R5, R5, 0x7f, RZ, 0xc0, !PT ;  /* 0x0000007f05057812 */ /* 0x000fc800078ec0ff */
[----:B------:R-:W-:-:S05]  /*0450*/  LEA R5, R5, UR4, 0x2 ;  /* 0x0000000405057c11 */ /* 0x000fca000f8e10ff */
[----:B0-----:R-:W4:Y:S01]  /*0460*/  LDS R11, [R5] ;  /* 0x00000000050b7984 */ /* 0x001f220000000800 */
[----:B-1----:R-:W-:-:S03]  /*0470*/  IMAD.MOV.U32 R15, RZ, RZ, 0x3e800000 ;  /* 0x3e800000ff0f7424 */ /* 0x002fc600078e00ff */
[----:B------:R-:W0:Y:S01]  /*0480*/  LDS R17, [R5+0x208] ;  /* 0x0002080005117984 */ /* 0x000e220000000800 */
[----:B--2---:R-:W-:-:S04]  /*0490*/  FADD R7, R7, 9.9999997473787516356e-06 ;  /* 0x3727c5ac07077421 */ /* 0x004fc80000000000 */
[----:B------:R1:W2:Y:S01]  /*04a0*/  MUFU.SQRT R18, R7 ;  /* 0x0000000700127308 */ /* 0x0002a20000002000 */
[--C-:B----4-:R-:W-:Y:S01]  /*04b0*/  FADD R11, R11, -R8.reuse ;  /* 0x800000080b0b7221 */ /* 0x110fe20000000000 */
[----:B0-----:R-:W-:Y:S01]  /*04c0*/  FADD R17, R17, -R8 ;  /* 0x8000000811117221 */ /* 0x001fe20000000000 */
[----:B-1----:R-:W0:Y:S01]  /*04d0*/  LDC.64 R6, c[0x0][0x240] ;  /* 0x00009000ff067b82 */ /* 0x002e220000000a00 */
[C---:B--2---:R-:W-:Y:S02]  /*04e0*/  FSETP.GT.AND P2, PT, R18.reuse, 8.50705917302346158658e+37, PT ;  /* 0x7e8000001200780b */ /* 0x044fe40003f44000 */
[----:B------:R-:W-:Y:S02]  /*04f0*/  FSETP.GEU.AND P3, PT, R18, 1.175494350822287508e-38, PT ;  /* 0x008000001200780b */ /* 0x000fe40003f6e000 */
[----:B------:R-:W-:-:S09]  /*0500*/  FSEL R15, R15, 1, P2 ;  /* 0x3f8000000f0f7808 */ /* 0x000fd20001000000 */
[----:B------:R-:W-:Y:S02]  /*0510*/  @P2 FMUL R18, R18, 0.25 ;  /* 0x3e80000012122820 */ /* 0x000fe40000400000 */
[----:B------:R-:W-:Y:S02]  /*0520*/  @!P3 FMUL R15, R15, 16777216 ;  /* 0x4b8000000f0fb820 */ /* 0x000fe40000400000 */
[----:B------:R-:W-:Y:S01]  /*0530*/  @!P3 FMUL R18, R18, 16777216 ;  /* 0x4b8000001212b820 */ /* 0x000fe20000400000 */
[----:B0-----:R-:W-:-:S05]  /*0540*/  IMAD.WIDE R6, R13, 0x4, R6 ;  /* 0x000000040d067825 */ /* 0x001fca00078e0206 */
[----:B------:R-:W0:Y:S02]  /*0550*/  MUFU.RCP R18, R18 ;  /* 0x0000001200127308 */ /* 0x000e240000001000 */
[----:B0-----:R-:W-:-:S04]  /*0560*/  FMUL R10, R18, R15 ;  /* 0x0000000f120a7220 */ /* 0x001fc80000400000 */
[-C--:B------:R-:W-:Y:S01]  /*0570*/  FMUL R8, R11, R10.reuse ;  /* 0x0000000a0b087220 */ /* 0x080fe20000400000 */
[----:B------:R-:W-:-:S03]  /*0580*/  FMUL R10, R17, R10 ;  /* 0x0000000a110a7220 */ /* 0x000fc60000400000 */
[-CC-:B-----5:R-:W-:Y:S01]  /*0590*/  FFMA R8, R8, R12.reuse, R9.reuse ;  /* 0x0000000c08087223 */ /* 0x1a0fe20000000009 */
[----:B------:R-:W-:-:S04]  /*05a0*/  FFMA R10, R10, R12, R9 ;  /* 0x0000000c0a0a7223 */ /* 0x000fc80000000009 */
[----:B------:R-:W-:Y:S02]  /*05b0*/  FSETP.GEU.AND P2, PT, R8, RZ, PT ;  /* 0x000000ff0800720b */ /* 0x000fe40003f4e000 */
[----:B------:R-:W-:Y:S02]  /*05c0*/  FSETP.GEU.AND P3, PT, R10, RZ, PT ;  /* 0x000000ff0a00720b */ /* 0x000fe40003f6e000 */
[----:B------:R-:W-:Y:S02]  /*05d0*/  FSEL R8, R8, RZ, P2 ;  /* 0x000000ff08087208 */ /* 0x000fe40001000000 */
[----:B------:R-:W-:-:S03]  /*05e0*/  FSEL R9, R10, RZ, P3 ;  /* 0x000000ff0a097208 */ /* 0x000fc60001800000 */
[----:B---3--:R-:W-:Y:S02]  /*05f0*/  FADD R2, R8, R2 ;  /* 0x0000000208027221 */ /* 0x008fe40000000000 */
[----:B------:R0:W-:Y:S01]  /*0600*/  @P1 STG.E.64 desc[UR6][R6.64], R8 ;  /* 0x0000000806001986 */ /* 0x0001e2000c101b06 */
[----:B------:R-:W-:Y:S01]  /*0610*/  FADD R10, R9, R3 ;  /* 0x00000003090a7221 */ /* 0x000fe20000000000 */
[----:B------:R-:W-:Y:S06]  /*0620*/  BAR.SYNC.DEFER_BLOCKING 0x0 ;  /* 0x0000000000007b1d */ /* 0x000fec0000010000 */
[----:B------:R0:W-:Y:S04]  /*0630*/  STS [R5], R2 ;  /* 0x0000000205007388 */ /* 0x0001e80000000800 */
[----:B------:R0:W-:Y:S01]  /*0640*/  STS [R5+0x208], R10 ;  /* 0x0002080a05007388 */ /* 0x0001e20000000800 */
[----:B------:R-:W-:Y:S06]  /*0650*/  BAR.SYNC.DEFER_BLOCKING 0x0 ;  /* 0x0000000000007b1d */ /* 0x000fec0000010000 */
[----:B0-----:R-:W-:Y:S05]  /*0660*/  @!P0 EXIT ;  /* 0x000000000000894d */ /* 0x001fea0003800000 */
[----:B------:R-:W0:Y:S01]  /*0670*/  LDS.64 R4, [R4] ;  /* 0x0000000004047984 */ /* 0x000e220000000a00 */
[----:B------:R-:W1:Y:S02]  /*0680*/  LDC.64 R2, c[0x0][0x248] ;  /* 0x00009200ff027b82 */ /* 0x000e640000000a00 */
[----:B-1----:R-:W-:-:S05]  /*0690*/  IMAD.WIDE R2, R0, 0x4, R2 ;  /* 0x0000000400027825 */ /* 0x002fca00078e0202 */
[----:B0-----:R-:W-:Y:S01]  /*06a0*/  STG.E.64 desc[UR6][R2.64], R4 ;  /* 0x0000000402007986 */ /* 0x001fe2000c101b06 */
[----:B------:R-:W-:Y:S05]  /*06b0*/  EXIT ;  /* 0x000000000000794d */ /* 0x000fea0003800000 */
.L_x_0:
[----:B------:R-:W-:-:S00]  /*06c0*/  BRA `(.L_x_0) ;  /* 0xfffffffc00fc7947 */ /* 0x000fc0000383ffff */
[----:B------:R-:W-:-:S00]  /*06d0*/  NOP ;  /* 0x0000000000007918 */ /* 0x000fc00000000000 */
        /* <DEDUP_REMOVED lines=10> */
.L_x_1:


//--------------------- .nv.global.init           --------------------------
	.section	.nv.global.init,"aw",@progbits
.nv.global.init:
	.type		_$_str,@object
	.size		_$_str,(_$_str_$_2 - _$_str)
_$_str:
        /*0000*/ 	.byte	0x5f, 0x5f, 0x43, 0x55, 0x44, 0x41, 0x5f, 0x46, 0x54, 0x5a, 0x00
	.type		_$_str_$_2,@object
	.size		_$_str_$_2,(.L_1 - _$_str_$_2)
_$_str_$_2:
        /*000b*/ 	.byte	0x5f, 0x5f, 0x43, 0x55, 0x44, 0x41, 0x5f, 0x50, 0x52, 0x45, 0x43, 0x5f, 0x53, 0x51, 0x52, 0x54
        /*001b*/ 	.byte	0x00
.L_1:


//--------------------- .nv.shared.triton_poi_fused__native_batch_norm_legit_no_training_add_relu_20 --------------------------
	.section	.nv.shared.triton_poi_fused__native_batch_norm_legit_no_training_add_relu_20,"aw",@nobits
	.sectionflags	@""
	.align	16
	.zero		1024


//--------------------- .nv.constant0.triton_poi_fused__native_batch_norm_legit_no_training_add_relu_20 --------------------------
	.section	.nv.constant0.triton_poi_fused__native_batch_norm_legit_no_training_add_relu_20,"a",@progbits
	.sectionflags	@""
	.align	4
.nv.constant0.triton_poi_fused__native_batch_norm_legit_no_training_add_relu_20:
	.zero		600
